	.headerflags	@"EF_CUDA_TEXMODE_UNIFIED EF_CUDA_64BIT_ADDRESS EF_CUDA_ACCELERATORS EF_CUDA_SM90 EF_CUDA_VIRTUAL_SM(EF_CUDA_SM90)"
	.elftype	@"ET_EXEC"


//--------------------- .nv.info                  --------------------------
	.section	.nv.info,"",@"SHT_CUDA_INFO"
	.align	4


	//----- nvinfo : EIATTR_REGCOUNT
	.align		4
        /*0000*/ 	.byte	0x04, 0x2f
        /*0002*/ 	.short	(.L_1 - .L_0)
	.align		4
.L_0:
        /*0004*/ 	.word	index@(triton_poi_fused_cat_74)
        /*0008*/ 	.word	0x00000020


	//----- nvinfo : EIATTR_MIN_STACK_SIZE
	.align		4
.L_1:
        /*000c*/ 	.byte	0x04, 0x12
        /*000e*/ 	.short	(.L_3 - .L_2)
	.align		4
.L_2:
        /*0010*/ 	.word	index@(triton_poi_fused_cat_74)
        /*0014*/ 	.word	0x00000000


	//----- nvinfo : EIATTR_FRAME_SIZE
	.align		4
.L_3:
        /*0018*/ 	.byte	0x04, 0x11
        /*001a*/ 	.short	(.L_5 - .L_4)
	.align		4
.L_4:
        /*001c*/ 	.word	index@(triton_poi_fused_cat_74)
        /*0020*/ 	.word	0x00000000


	//----- nvinfo : EIATTR_MIN_STACK_SIZE
	.align		4
.L_5:
        /*0024*/ 	.byte	0x04, 0x12
        /*0026*/ 	.short	(.L_7 - .L_6)
	.align		4
.L_6:
        /*0028*/ 	.word	index@(triton_poi_fused_cat_74)
        /*002c*/ 	.word	0x00000000
.L_7:


//--------------------- .nv.info.triton_poi_fused_cat_74 --------------------------
	.section	.nv.info.triton_poi_fused_cat_74,"",@"SHT_CUDA_INFO"
	.sectionflags	@""
	.align	4


	//----- nvinfo : EIATTR_CUDA_API_VERSION
	.align		4
        /*0000*/ 	.byte	0x04, 0x37
        /*0002*/ 	.short	(.L_9 - .L_8)
.L_8:
        /*0004*/ 	.word	0x0000007c


	//----- nvinfo : EIATTR_KPARAM_INFO
	.align		4
.L_9:
        /*0008*/ 	.byte	0x04, 0x17
        /*000a*/ 	.short	(.L_11 - .L_10)
.L_10:
        /*000c*/ 	.word	0x00000000
        /*0010*/ 	.short	0x0009
        /*0012*/ 	.short	0x0048
        /*0014*/ 	.byte	0x00, 0xf0, 0x11, 0x00


	//----- nvinfo : EIATTR_KPARAM_INFO
	.align		4
.L_11:
        /*0018*/ 	.byte	0x04, 0x17
        /*001a*/ 	.short	(.L_13 - .L_12)
.L_12:
        /*001c*/ 	.word	0x00000000
        /*0020*/ 	.short	0x0008
        /*0022*/ 	.short	0x0040
        /*0024*/ 	.byte	0x00, 0xf4, 0x21, 0x00


	//----- nvinfo : EIATTR_KPARAM_INFO
	.align		4
.L_13:
        /*0028*/ 	.byte	0x04, 0x17
        /*002a*/ 	.short	(.L_15 - .L_14)
.L_14:
        /*002c*/ 	.word	0x00000000
        /*0030*/ 	.short	0x0007
        /*0032*/ 	.short	0x0038
        /*0034*/ 	.byte	0x00, 0xf4, 0x21, 0x00


	//----- nvinfo : EIATTR_KPARAM_INFO
	.align		4
.L_15:
        /*0038*/ 	.byte	0x04, 0x17
        /*003a*/ 	.short	(.L_17 - .L_16)
.L_16:
        /*003c*/ 	.word	0x00000000
        /*0040*/ 	.short	0x0006
        /*0042*/ 	.short	0x0030
        /*0044*/ 	.byte	0x00, 0xf4, 0x21, 0x00


	//----- nvinfo : EIATTR_KPARAM_INFO
	.align		4
.L_17:
        /*0048*/ 	.byte	0x04, 0x17
        /*004a*/ 	.short	(.L_19 - .L_18)
.L_18:
        /*004c*/ 	.word	0x00000000
        /*0050*/ 	.short	0x0005
        /*0052*/ 	.short	0x0028
        /*0054*/ 	.byte	0x00, 0xf4, 0x21, 0x00


	//----- nvinfo : EIATTR_KPARAM_INFO
	.align		4
.L_19:
        /*0058*/ 	.byte	0x04, 0x17
        /*005a*/ 	.short	(.L_21 - .L_20)
.L_20:
        /*005c*/ 	.word	0x00000000
        /*0060*/ 	.short	0x0004
        /*0062*/ 	.short	0x0020
        /*0064*/ 	.byte	0x00, 0xf4, 0x21, 0x00


	//----- nvinfo : EIATTR_KPARAM_INFO
	.align		4
.L_21:
        /*0068*/ 	.byte	0x04, 0x17
        /*006a*/ 	.short	(.L_23 - .L_22)
.L_22:
        /*006c*/ 	.word	0x00000000
        /*0070*/ 	.short	0x0003
        /*0072*/ 	.short	0x0018
        /*0074*/ 	.byte	0x00, 0xf4, 0x21, 0x00


	//----- nvinfo : EIATTR_KPARAM_INFO
	.align		4
.L_23:
        /*0078*/ 	.byte	0x04, 0x17
        /*007a*/ 	.short	(.L_25 - .L_24)
.L_24:
        /*007c*/ 	.word	0x00000000
        /*0080*/ 	.short	0x0002
        /*0082*/ 	.short	0x0010
        /*0084*/ 	.byte	0x00, 0xf4, 0x21, 0x00


	//----- nvinfo : EIATTR_KPARAM_INFO
	.align		4
.L_25:
        /*0088*/ 	.byte	0x04, 0x17
        /*008a*/ 	.short	(.L_27 - .L_26)
.L_26:
        /*008c*/ 	.word	0x00000000
        /*0090*/ 	.short	0x0001
        /*0092*/ 	.short	0x0008
        /*0094*/ 	.byte	0x00, 0xf4, 0x21, 0x00


	//----- nvinfo : EIATTR_KPARAM_INFO
	.align		4
.L_27:
        /*0098*/ 	.byte	0x04, 0x17
        /*009a*/ 	.short	(.L_29 - .L_28)
.L_28:
        /*009c*/ 	.word	0x00000000
        /*00a0*/ 	.short	0x0000
        /*00a2*/ 	.short	0x0000
        /*00a4*/ 	.byte	0x00, 0xf4, 0x21, 0x00


	//----- nvinfo : EIATTR_SPARSE_MMA_MASK
	.align		4
.L_29:
        /*00a8*/ 	.byte	0x03, 0x50
        /*00aa*/ 	.short	0x0000


	//----- nvinfo : EIATTR_MAXREG_COUNT
	.align		4
        /*00ac*/ 	.byte	0x03, 0x1b
        /*00ae*/ 	.short	0x00ff


	//----- nvinfo : EIATTR_EXIT_INSTR_OFFSETS
	.align		4
        /*00b0*/ 	.byte	0x04, 0x1c
        /*00b2*/ 	.short	(.L_31 - .L_30)


	//   ....[0]....
.L_30:
        /*00b4*/ 	.word	0x00000b50


	//   ....[1]....
        /*00b8*/ 	.word	0x00000b70


	//----- nvinfo : EIATTR_REQNTID
	.align		4
.L_31:
        /*00bc*/ 	.byte	0x04, 0x10
        /*00be*/ 	.short	(.L_33 - .L_32)
.L_32:
        /*00c0*/ 	.word	0x00000080
        /*00c4*/ 	.word	0x00000001
        /*00c8*/ 	.word	0x00000001


	//----- nvinfo : EIATTR_CBANK_PARAM_SIZE
	.align		4
.L_33:
        /*00cc*/ 	.byte	0x03, 0x19
        /*00ce*/ 	.short	0x004c


	//----- nvinfo : EIATTR_PARAM_CBANK
	.align		4
        /*00d0*/ 	.byte	0x04, 0x0a
        /*00d2*/ 	.short	(.L_35 - .L_34)
	.align		4
.L_34:
        /*00d4*/ 	.word	index@(.nv.constant0.triton_poi_fused_cat_74)
        /*00d8*/ 	.short	0x0210
        /*00da*/ 	.short	0x004c


	//----- nvinfo : EIATTR_SW_WAR
	.align		4
.L_35:
        /*00dc*/ 	.byte	0x04, 0x36
        /*00de*/ 	.short	(.L_37 - .L_36)
.L_36:
        /*00e0*/ 	.word	0x00000008
.L_37:


//--------------------- .nv.callgraph             --------------------------
	.section	.nv.callgraph,"",@"SHT_CUDA_CALLGRAPH"
	.align	4
	.sectionentsize	8
	.align		4
        /*0000*/ 	.word	0x00000000
	.align		4
        /*0004*/ 	.word	0xffffffff
	.align		4
        /*0008*/ 	.word	0x00000000
	.align		4
        /*000c*/ 	.word	0xfffffffe
	.align		4
        /*0010*/ 	.word	0x00000000
	.align		4
        /*0014*/ 	.word	0xfffffffd
	.align		4
        /*0018*/ 	.word	0x00000000
	.align		4
        /*001c*/ 	.word	0xfffffffc


//--------------------- .text.triton_poi_fused_cat_74 --------------------------
	.section	.text.triton_poi_fused_cat_74,"ax",@progbits
	.align	128
        .global         triton_poi_fused_cat_74
        .type           triton_poi_fused_cat_74,@function
        .size           triton_poi_fused_cat_74,(.L_x_1 - triton_poi_fused_cat_74)
        .other          triton_poi_fused_cat_74,@"STO_CUDA_ENTRY STV_DEFAULT"
triton_poi_fused_cat_74:
.text.triton_poi_fused_cat_74:
[----:B------:R-:W0:Y:S01]  /*0000*/  LDC R1, c[0x0][0x28] ;  /* 0x00000a00ff017b82 */ /* 0x000e220000000800 */
[----:B------:R-:W1:Y:S07]  /*0010*/  S2R R0, SR_TID.X ;  /* 0x0000000000007919 */ /* 0x000e6e0000002100 */
[----:B------:R-:W2:Y:S01]  /*0020*/  LDC.64 R28, c[0x0][0x228] ;  /* 0x00008a00ff1c7b82 */ /* 0x000ea20000000a00 */
[----:B------:R-:W-:Y:S01]  /*0030*/  ULDC.64 UR4, c[0x0][0x208] ;  /* 0x0000820000047ab9 */ /* 0x000fe20000000a00 */
[----:B------:R-:W3:Y:S06]  /*0040*/  S2R R3, SR_CTAID.X ;  /* 0x0000000000037919 */ /* 0x000eec0000002500 */
[----:B------:R-:W4:Y:S01]  /*0050*/  LDC.64 R10, c[0x0][0x220] ;  /* 0x00008800ff0a7b82 */ /* 0x000f220000000a00 */
[----:B------:R-:W-:-:S07]  /*0060*/  CS2R R14, SRZ ;  /* 0x00000000000e7805 */ /* 0x000fce000001ff00 */
[----:B------:R-:W5:Y:S08]  /*0070*/  LDC.64 R26, c[0x0][0x218] ;  /* 0x00008600ff1a7b82 */ /* 0x000f700000000a00 */
[----:B------:R-:W4:Y:S01]  /*0080*/  LDC.64 R12, c[0x0][0x210] ;  /* 0x00008400ff0c7b82 */ /* 0x000f220000000a00 */
[----:B-1----:R-:W-:-:S05]  /*0090*/  IMAD.SHL.U32 R0, R0, 0x2, RZ ;  /* 0x0000000200007824 */ /* 0x002fca00078e00ff */
[----:B------:R-:W-:-:S05]  /*00a0*/  LOP3.LUT R0, R0, 0xfe, RZ, 0xc0, !PT ;  /* 0x000000fe00007812 */ /* 0x000fca00078ec0ff */
[----:B---3--:R-:W-:-:S04]  /*00b0*/  IMAD R8, R3, 0x100, R0 ;  /* 0x0000010003087824 */ /* 0x008fc800078e0200 */
[C---:B------:R-:W-:Y:S01]  /*00c0*/  IMAD.HI R5, R8.reuse, 0x4c346405, RZ ;  /* 0x4c34640508057827 */ /* 0x040fe200078e02ff */
[----:B------:R-:W-:-:S04]  /*00d0*/  ISETP.GE.AND P0, PT, R8, 0x6b80, PT ;  /* 0x00006b800800780c */ /* 0x000fc80003f06270 */
[----:B------:R-:W-:-:S04]  /*00e0*/  SHF.R.U32.HI R0, RZ, 0x1f, R5 ;  /* 0x0000001fff007819 */ /* 0x000fc80000011605 */
[CC--:B------:R-:W-:Y:S02]  /*00f0*/  LEA.HI.SX32 R22, R5.reuse, R0.reuse, 0x19 ;  /* 0x0000000005167211 */ /* 0x0c0fe400078fcaff */
[----:B------:R-:W-:Y:S02]  /*0100*/  LEA.HI.SX32 R23, R5, R0, 0x17 ;  /* 0x0000000005177211 */ /* 0x000fe400078fbaff */
[C---:B------:R-:W-:Y:S01]  /*0110*/  LEA.HI R2, R22.reuse, R22, RZ, 0x2 ;  /* 0x0000001616027211 */ /* 0x040fe200078f10ff */
[----:B------:R-:W-:Y:S01]  /*0120*/  IMAD R7, R22, -0x1ae, R8 ;  /* 0xfffffe5216077824 */ /* 0x000fe200078e0208 */
[----:B------:R-:W-:Y:S02]  /*0130*/  LEA.HI R4, R23, R23, RZ, 0x2 ;  /* 0x0000001717047211 */ /* 0x000fe400078f10ff */
[----:B------:R-:W-:Y:S02]  /*0140*/  LOP3.LUT R3, R2, 0xfffffffc, RZ, 0xc0, !PT ;  /* 0xfffffffc02037812 */ /* 0x000fe400078ec0ff */
[----:B------:R-:W-:-:S02]  /*0150*/  ISETP.GT.AND P3, PT, R7, 0x144, !P0 ;  /* 0x000001440700780c */ /* 0x000fc40004764270 */
[----:B------:R-:W-:Y:S01]  /*0160*/  LOP3.LUT R4, R4, 0xfffffffc, RZ, 0xc0, !PT ;  /* 0xfffffffc04047812 */ /* 0x000fe200078ec0ff */
[----:B------:R-:W-:Y:S01]  /*0170*/  IMAD.IADD R24, R22, 0x1, -R3 ;  /* 0x0000000116187824 */ /* 0x000fe200078e0a03 */
[----:B------:R-:W-:-:S03]  /*0180*/  CS2R R2, SRZ ;  /* 0x0000000000027805 */ /* 0x000fc6000001ff00 */
[----:B--2---:R-:W-:-:S04]  /*0190*/  IMAD.WIDE R28, R24, 0x8, R28 ;  /* 0x00000008181c7825 */ /* 0x004fc800078e021c */
[----:B------:R-:W-:Y:S02]  /*01a0*/  IMAD.IADD R23, R23, 0x1, -R4 ;  /* 0x0000000117177824 */ /* 0x000fe400078e0a04 */
[----:B------:R-:W2:Y:S02]  /*01b0*/  @P3 LDG.E.EL.64 R2, desc[UR4][R28.64] ;  /* 0x000000041c023981 */ /* 0x000ea4000c2e1b00 */
[----:B----4-:R-:W-:-:S05]  /*01c0*/  IMAD.WIDE R10, R23, 0x8, R10 ;  /* 0x00000008170a7825 */ /* 0x010fca00078e020a */
[----:B------:R-:W3:Y:S01]  /*01d0*/  @P3 LDG.E.EL.64 R14, desc[UR4][R10.64] ;  /* 0x000000040a0e3981 */ /* 0x000ee2000c2e1b00 */
[----:B------:R-:W-:Y:S01]  /*01e0*/  LEA.HI R4, R22, R22, RZ, 0x4 ;  /* 0x0000001616047211 */ /* 0x000fe200078f20ff */
[----:B------:R-:W-:Y:S01]  /*01f0*/  VIADD R9, R8, 0x1 ;  /* 0x0000000108097836 */ /* 0x000fe20000000000 */
[----:B------:R-:W-:Y:S01]  /*0200*/  LEA.HI.SX32 R5, R5, R0, 0x15 ;  /* 0x0000000005057211 */ /* 0x000fe200078faaff */
[----:B------:R-:W-:Y:S01]  /*0210*/  IMAD R21, R22, 0x145, R7 ;  /* 0x0000014516157824 */ /* 0x000fe200078e0207 */
[----:B------:R-:W-:Y:S01]  /*0220*/  LOP3.LUT R17, R4, 0xfffffff0, RZ, 0xc0, !PT ;  /* 0xfffffff004117812 */ /* 0x000fe200078ec0ff */
[----:B------:R-:W-:Y:S01]  /*0230*/  IMAD.HI R0, R9, 0x4c346405, RZ ;  /* 0x4c34640509007827 */ /* 0x000fe200078e02ff */
[C---:B------:R-:W-:Y:S02]  /*0240*/  ISETP.GE.AND P1, PT, R7.reuse, 0x145, PT ;  /* 0x000001450700780c */ /* 0x040fe40003f26270 */
[----:B------:R-:W-:Y:S01]  /*0250*/  IADD3 R4, R22, -R17, RZ ;  /* 0x8000001116047210 */ /* 0x000fe20007ffe0ff */
[----:B------:R-:W-:Y:S01]  /*0260*/  VIADD R7, R7, 0xfffffebb ;  /* 0xfffffebb07077836 */ /* 0x000fe20000000000 */
[----:B------:R-:W-:Y:S01]  /*0270*/  SHF.R.U32.HI R17, RZ, 0x1f, R0 ;  /* 0x0000001fff117819 */ /* 0x000fe20000011600 */
[----:B------:R-:W-:Y:S01]  /*0280*/  IMAD.MOV.U32 R6, RZ, RZ, RZ ;  /* 0x000000ffff067224 */ /* 0x000fe200078e00ff */
[----:B------:R-:W-:Y:S01]  /*0290*/  ISETP.LT.AND P4, PT, R8, 0x6b80, !P1 ;  /* 0x00006b800800780c */ /* 0x000fe20004f81270 */
[----:B------:R-:W-:Y:S01]  /*02a0*/  IMAD R4, R5, 0x6a0, R4 ;  /* 0x000006a005047824 */ /* 0x000fe200078e0204 */
[----:B------:R-:W-:Y:S01]  /*02b0*/  LEA.HI.SX32 R18, R0, R17, 0x19 ;  /* 0x0000001100127211 */ /* 0x000fe200078fcaff */
[----:B0-----:R-:W-:-:S04]  /*02c0*/  IMAD.WIDE R20, R21, 0x4, R12 ;  /* 0x0000000415147825 */ /* 0x001fc800078e020c */
[----:B------:R-:W-:Y:S02]  /*02d0*/  IMAD R19, R7, 0x10, R4 ;  /* 0x0000001007137824 */ /* 0x000fe400078e0204 */
[----:B------:R-:W-:Y:S02]  /*02e0*/  IMAD R9, R18, -0x1ae, R9 ;  /* 0xfffffe5212097824 */ /* 0x000fe400078e0209 */
[----:B-----5:R-:W-:Y:S02]  /*02f0*/  IMAD.WIDE R16, R19, 0x4, R26 ;  /* 0x0000000413107825 */ /* 0x020fe400078e021a */
[----:B------:R-:W0:Y:S01]  /*0300*/  LDC.64 R18, c[0x0][0x230] ;  /* 0x00008c00ff127b82 */ /* 0x000e220000000a00 */
[----:B------:R1:W4:Y:S01]  /*0310*/  @P4 LDG.E.EL R6, desc[UR4][R20.64] ;  /* 0x0000000414064981 */ /* 0x000322000c2e1900 */
[----:B------:R-:W-:-:S06]  /*0320*/  IMAD.MOV.U32 R0, RZ, RZ, RZ ;  /* 0x000000ffff007224 */ /* 0x000fcc00078e00ff */
[----:B------:R5:W4:Y:S01]  /*0330*/  @P3 LDG.E.EL R0, desc[UR4][R16.64] ;  /* 0x0000000410003981 */ /* 0x000b22000c2e1900 */
[----:B------:R-:W-:Y:S02]  /*0340*/  IMAD R4, R9, 0x10, R4 ;  /* 0x0000001009047824 */ /* 0x000fe400078e0204 */
[----:B------:R-:W-:Y:S01]  /*0350*/  IMAD R5, R5, 0x1a4, RZ ;  /* 0x000001a405057824 */ /* 0x000fe200078e02ff */
[----:B--2---:R-:W-:Y:S02]  /*0360*/  SEL R3, R3, RZ, P3 ;  /* 0x000000ff03037207 */ /* 0x004fe40001800000 */
[----:B------:R-:W-:Y:S02]  /*0370*/  SEL R25, R2, RZ, P3 ;  /* 0x000000ff02197207 */ /* 0x000fe40001800000 */
[----:B-1----:R-:W-:Y:S02]  /*0380*/  SHF.R.U32.HI R20, RZ, 0x1e, R3 ;  /* 0x0000001eff147819 */ /* 0x002fe40000011603 */
[----:B---3--:R-:W-:-:S02]  /*0390*/  SEL R2, R15, RZ, P3 ;  /* 0x000000ff0f027207 */ /* 0x008fc40001800000 */
[----:B------:R-:W-:Y:S02]  /*03a0*/  LOP3.LUT R20, R20, 0x2, RZ, 0xc0, !PT ;  /* 0x0000000214147812 */ /* 0x000fe400078ec0ff */
[----:B------:R-:W-:Y:S02]  /*03b0*/  SEL R21, R14, RZ, P3 ;  /* 0x000000ff0e157207 */ /* 0x000fe40001800000 */
[----:B------:R-:W-:Y:S02]  /*03c0*/  IADD3 R15, P2, R20, R25, RZ ;  /* 0x00000019140f7210 */ /* 0x000fe40007f5e0ff */
[----:B------:R-:W-:Y:S02]  /*03d0*/  SHF.R.U32.HI R14, RZ, 0x1e, R2 ;  /* 0x0000001eff0e7819 */ /* 0x000fe40000011602 */
[----:B------:R-:W-:Y:S02]  /*03e0*/  IADD3.X R3, RZ, R3, RZ, P2, !PT ;  /* 0x00000003ff037210 */ /* 0x000fe400017fe4ff */
[----:B------:R-:W-:-:S04]  /*03f0*/  LOP3.LUT R14, R14, 0x2, RZ, 0xc0, !PT ;  /* 0x000000020e0e7812 */ /* 0x000fc800078ec0ff */
[----:B-----5:R-:W-:Y:S01]  /*0400*/  IADD3 R17, P2, R14, R21, RZ ;  /* 0x000000150e117210 */ /* 0x020fe20007f5e0ff */
[----:B------:R-:W-:Y:S02]  /*0410*/  IMAD R21, R3, 0x1a4, RZ ;  /* 0x000001a403157824 */ /* 0x000fe400078e02ff */
[----:B0-----:R-:W-:-:S04]  /*0420*/  IMAD.WIDE.U32 R14, R15, 0x1a4, R18 ;  /* 0x000001a40f0e7825 */ /* 0x001fc800078e0012 */
[----:B------:R-:W-:Y:S02]  /*0430*/  IMAD.IADD R15, R15, 0x1, R21 ;  /* 0x000000010f0f7824 */ /* 0x000fe400078e0215 */
[----:B------:R-:W0:Y:S01]  /*0440*/  LDC.64 R20, c[0x0][0x238] ;  /* 0x00008e00ff147b82 */ /* 0x000e220000000a00 */
[----:B------:R-:W-:Y:S01]  /*0450*/  IMAD.X R2, RZ, RZ, R2, P2 ;  /* 0x000000ffff027224 */ /* 0x000fe200010e0602 */
[----:B------:R-:W-:Y:S01]  /*0460*/  ISETP.GT.AND P2, PT, R9, 0x144, !P0 ;  /* 0x000001440900780c */ /* 0x000fe20004744270 */
[----:B------:R-:W-:Y:S02]  /*0470*/  VIADD R3, R4, 0xffffebb0 ;  /* 0xffffebb004037836 */ /* 0x000fe40000000000 */
[----:B------:R-:W-:Y:S02]  /*0480*/  IMAD R2, R2, 0x348, RZ ;  /* 0x0000034802027824 */ /* 0x000fe400078e02ff */
[----:B------:R-:W-:-:S04]  /*0490*/  IMAD.WIDE R26, R3, 0x4, R26 ;  /* 0x00000004031a7825 */ /* 0x000fc800078e021a */
[----:B------:R-:W-:Y:S02]  /*04a0*/  IMAD.MOV.U32 R3, RZ, RZ, RZ ;  /* 0x000000ffff037224 */ /* 0x000fe400078e00ff */
[----:B------:R-:W-:-:S04]  /*04b0*/  IMAD.WIDE.U32 R14, R17, 0x348, R14 ;  /* 0x00000348110e7825 */ /* 0x000fc800078e000e */
[----:B------:R1:W2:Y:S01]  /*04c0*/  @P2 LDG.E.EL R3, desc[UR4][R26.64] ;  /* 0x000000041a032981 */ /* 0x0002a2000c2e1900 */
[----:B------:R-:W-:-:S03]  /*04d0*/  IADD3 R15, R15, R2, RZ ;  /* 0x000000020f0f7210 */ /* 0x000fc60007ffe0ff */
[----:B------:R-:W-:Y:S01]  /*04e0*/  IMAD.WIDE R14, R5, 0x4, R14 ;  /* 0x00000004050e7825 */ /* 0x000fe200078e020e */
[----:B-1----:R-:W-:-:S03]  /*04f0*/  CS2R R26, SRZ ;  /* 0x00000000001a7805 */ /* 0x002fc6000001ff00 */
[----:B0-----:R-:W-:-:S05]  /*0500*/  IMAD.WIDE R20, R24, 0x8, R20 ;  /* 0x0000000818147825 */ /* 0x001fca00078e0214 */
[----:B------:R-:W3:Y:S01]  /*0510*/  @P3 LDG.E.EL.64 R26, desc[UR4][R20.64] ;  /* 0x00000004141a3981 */ /* 0x000ee2000c2e1b00 */
[----:B------:R-:W-:Y:S02]  /*0520*/  IMAD.MOV.U32 R4, RZ, RZ, RZ ;  /* 0x000000ffff047224 */ /* 0x000fe400078e00ff */
[----:B------:R-:W-:-:S05]  /*0530*/  IMAD.WIDE R14, R7, 0x4, R14 ;  /* 0x00000004070e7825 */ /* 0x000fca00078e020e */
[----:B------:R0:W5:Y:S01]  /*0540*/  @P3 LDG.E.EL R4, desc[UR4][R14.64] ;  /* 0x000000040e043981 */ /* 0x000162000c2e1900 */
[----:B---3--:R-:W-:-:S04]  /*0550*/  SEL R16, R27, RZ, P3 ;  /* 0x000000ff1b107207 */ /* 0x008fc80001800000 */
[----:B------:R-:W-:Y:S02]  /*0560*/  SHF.R.U32.HI R25, RZ, 0x1e, R16 ;  /* 0x0000001eff197819 */ /* 0x000fe40000011610 */
[----:B------:R-:W-:Y:S02]  /*0570*/  SEL R26, R26, RZ, P3 ;  /* 0x000000ff1a1a7207 */ /* 0x000fe40001800000 */
[----:B------:R-:W-:-:S04]  /*0580*/  LOP3.LUT R25, R25, 0x2, RZ, 0xc0, !PT ;  /* 0x0000000219197812 */ /* 0x000fc800078ec0ff */
[----:B------:R-:W-:-:S05]  /*0590*/  IADD3 R25, P5, R25, R26, RZ ;  /* 0x0000001a19197210 */ /* 0x000fca0007fbe0ff */
[----:B------:R-:W-:Y:S02]  /*05a0*/  IMAD.X R16, RZ, RZ, R16, P5 ;  /* 0x000000ffff107224 */ /* 0x000fe400028e0610 */
[----:B0-----:R-:W-:-:S04]  /*05b0*/  IMAD.WIDE.U32 R14, R25, 0x1a4, R18 ;  /* 0x000001a4190e7825 */ /* 0x001fc800078e0012 */
[----:B------:R-:W-:-:S04]  /*05c0*/  IMAD R27, R16, 0x1a4, RZ ;  /* 0x000001a4101b7824 */ /* 0x000fc800078e02ff */
[----:B------:R-:W-:Y:S01]  /*05d0*/  IMAD.IADD R15, R15, 0x1, R27 ;  /* 0x000000010f0f7824 */ /* 0x000fe200078e021b */
[----:B------:R-:W-:Y:S01]  /*05e0*/  CS2R R26, SRZ ;  /* 0x00000000001a7805 */ /* 0x000fe2000001ff00 */
[----:B------:R-:W-:Y:S01]  /*05f0*/  IMAD.WIDE.U32 R14, R17, 0x348, R14 ;  /* 0x00000348110e7825 */ /* 0x000fe200078e000e */
[----:B------:R-:W-:-:S04]  /*0600*/  CS2R R16, SRZ ;  /* 0x0000000000107805 */ /* 0x000fc8000001ff00 */
[----:B------:R-:W3:Y:S04]  /*0610*/  @P2 LDG.E.EL.64 R26, desc[UR4][R28.64] ;  /* 0x000000041c1a2981 */ /* 0x000ee8000c2e1b00 */
[----:B------:R0:W2:Y:S01]  /*0620*/  @P2 LDG.E.EL.64 R16, desc[UR4][R20.64] ;  /* 0x0000000414102981 */ /* 0x0000a2000c2e1b00 */
[----:B---3--:R-:W-:Y:S02]  /*0630*/  SEL R25, R27, RZ, P2 ;  /* 0x000000ff1b197207 */ /* 0x008fe40001000000 */
[----:B0-----:R-:W-:Y:S02]  /*0640*/  SEL R20, R26, RZ, P2 ;  /* 0x000000ff1a147207 */ /* 0x001fe40001000000 */
[----:B--2---:R-:W-:Y:S02]  /*0650*/  SEL R26, R17, RZ, P2 ;  /* 0x000000ff111a7207 */ /* 0x004fe40001000000 */
[----:B------:R-:W-:-:S04]  /*0660*/  SHF.R.U32.HI R17, RZ, 0x1e, R25 ;  /* 0x0000001eff117819 */ /* 0x000fc80000011619 */
[----:B------:R-:W-:-:S04]  /*0670*/  LOP3.LUT R17, R17, 0x2, RZ, 0xc0, !PT ;  /* 0x0000000211117812 */ /* 0x000fc800078ec0ff */
[----:B------:R-:W-:Y:S02]  /*0680*/  IADD3 R17, P6, R17, R20, RZ ;  /* 0x0000001411117210 */ /* 0x000fe40007fde0ff */
[----:B------:R-:W-:-:S06]  /*0690*/  CS2R R20, SRZ ;  /* 0x0000000000147805 */ /* 0x000fcc000001ff00 */
[----:B------:R0:W2:Y:S01]  /*06a0*/  @P2 LDG.E.EL.64 R20, desc[UR4][R10.64] ;  /* 0x000000040a142981 */ /* 0x0000a2000c2e1b00 */
[----:B------:R-:W-:Y:S02]  /*06b0*/  SHF.R.U32.HI R27, RZ, 0x1e, R26 ;  /* 0x0000001eff1b7819 */ /* 0x000fe4000001161a */
[----:B------:R-:W-:Y:S02]  /*06c0*/  SEL R16, R16, RZ, P2 ;  /* 0x000000ff10107207 */ /* 0x000fe40001000000 */
[----:B------:R-:W-:-:S04]  /*06d0*/  LOP3.LUT R27, R27, 0x2, RZ, 0xc0, !PT ;  /* 0x000000021b1b7812 */ /* 0x000fc800078ec0ff */
[----:B------:R-:W-:Y:S01]  /*06e0*/  IADD3 R27, P5, R27, R16, RZ ;  /* 0x000000101b1b7210 */ /* 0x000fe20007fbe0ff */
[----:B------:R-:W-:-:S04]  /*06f0*/  IMAD.WIDE.U32 R16, R17, 0x1a4, R18 ;  /* 0x000001a411107825 */ /* 0x000fc800078e0012 */
[----:B------:R-:W-:-:S04]  /*0700*/  IMAD.WIDE.U32 R18, R27, 0x1a4, R18 ;  /* 0x000001a41b127825 */ /* 0x000fc800078e0012 */
[----:B------:R-:W-:Y:S01]  /*0710*/  IMAD.X R26, RZ, RZ, R26, P5 ;  /* 0x000000ffff1a7224 */ /* 0x000fe200028e061a */
[----:B------:R-:W-:-:S03]  /*0720*/  IADD3.X R25, RZ, R25, RZ, P6, !PT ;  /* 0x00000019ff197210 */ /* 0x000fc600037fe4ff */
[----:B0-----:R-:W-:Y:S02]  /*0730*/  IMAD R11, R26, 0x1a4, RZ ;  /* 0x000001a41a0b7824 */ /* 0x001fe400078e02ff */
[----:B------:R-:W-:Y:S02]  /*0740*/  IMAD R25, R25, 0x1a4, RZ ;  /* 0x000001a419197824 */ /* 0x000fe400078e02ff */
[----:B------:R-:W-:Y:S02]  /*0750*/  IMAD.IADD R19, R19, 0x1, R11 ;  /* 0x0000000113137824 */ /* 0x000fe400078e020b */
[----:B------:R-:W0:Y:S01]  /*0760*/  LDC.64 R10, c[0x0][0x240] ;  /* 0x00009000ff0a7b82 */ /* 0x000e220000000a00 */
[----:B------:R-:W-:Y:S01]  /*0770*/  IMAD.IADD R17, R17, 0x1, R25 ;  /* 0x0000000111117824 */ /* 0x000fe200078e0219 */
[----:B------:R-:W-:-:S03]  /*0780*/  IADD3 R15, R2, R15, RZ ;  /* 0x0000000f020f7210 */ /* 0x000fc60007ffe0ff */
[----:B------:R-:W-:-:S04]  /*0790*/  IMAD.WIDE R14, R5, 0x4, R14 ;  /* 0x00000004050e7825 */ /* 0x000fc800078e020e */
[----:B------:R-:W-:Y:S02]  /*07a0*/  IMAD.MOV.U32 R2, RZ, RZ, RZ ;  /* 0x000000ffff027224 */ /* 0x000fe400078e00ff */
[----:B------:R-:W-:-:S04]  /*07b0*/  IMAD.WIDE R14, R7, 0x4, R14 ;  /* 0x00000004070e7825 */ /* 0x000fc800078e020e */
[----:B------:R-:W-:Y:S01]  /*07c0*/  IMAD.MOV.U32 R7, RZ, RZ, RZ ;  /* 0x000000ffff077224 */ /* 0x000fe200078e00ff */
[----:B------:R1:W3:Y:S01]  /*07d0*/  @P3 LDG.E.EL R2, desc[UR4][R14.64] ;  /* 0x000000040e023981 */ /* 0x0002e2000c2e1900 */
[----:B0-----:R-:W-:Y:S01]  /*07e0*/  IMAD.WIDE R10, R24, 0x4, R10 ;  /* 0x00000004180a7825 */ /* 0x001fe200078e020a */
[----:B------:R-:W-:Y:S01]  /*07f0*/  ISETP.LT.AND P5, PT, R9, 0x145, !P0 ;  /* 0x000001450900780c */ /* 0x000fe200047a1270 */
[----:B-1----:R-:W0:Y:S01]  /*0800*/  LDC.64 R14, c[0x0][0x250] ;  /* 0x00009400ff0e7b82 */ /* 0x002e220000000a00 */
[----:B--2---:R-:W-:-:S04]  /*0810*/  SEL R27, R21, RZ, P2 ;  /* 0x000000ff151b7207 */ /* 0x004fc80001000000 */
[----:B------:R-:W-:Y:S02]  /*0820*/  SHF.R.U32.HI R21, RZ, 0x1e, R27 ;  /* 0x0000001eff157819 */ /* 0x000fe4000001161b */
[----:B------:R-:W-:Y:S02]  /*0830*/  SEL R20, R20, RZ, P2 ;  /* 0x000000ff14147207 */ /* 0x000fe40001000000 */
[----:B------:R-:W-:-:S04]  /*0840*/  LOP3.LUT R21, R21, 0x2, RZ, 0xc0, !PT ;  /* 0x0000000215157812 */ /* 0x000fc800078ec0ff */
[----:B------:R-:W-:-:S05]  /*0850*/  IADD3 R21, P6, R21, R20, RZ ;  /* 0x0000001415157210 */ /* 0x000fca0007fde0ff */
[----:B------:R-:W-:Y:S02]  /*0860*/  IMAD.X R25, RZ, RZ, R27, P6 ;  /* 0x000000ffff197224 */ /* 0x000fe400030e061b */
[----:B------:R-:W-:-:S04]  /*0870*/  IMAD.WIDE.U32 R16, R21, 0x348, R16 ;  /* 0x0000034815107825 */ /* 0x000fc800078e0010 */
[----:B------:R-:W-:Y:S02]  /*0880*/  IMAD R25, R25, 0x348, RZ ;  /* 0x0000034819197824 */ /* 0x000fe400078e02ff */
[----:B------:R-:W-:Y:S02]  /*0890*/  IMAD.WIDE.U32 R18, R21, 0x348, R18 ;  /* 0x0000034815127825 */ /* 0x000fe400078e0012 */
[----:B------:R-:W1:Y:S02]  /*08a0*/  LDC.64 R20, c[0x0][0x248] ;  /* 0x00009200ff147b82 */ /* 0x000e640000000a00 */
[----:B------:R-:W-:Y:S02]  /*08b0*/  IMAD.IADD R17, R17, 0x1, R25 ;  /* 0x0000000111117824 */ /* 0x000fe400078e0219 */
[----:B------:R-:W-:Y:S02]  /*08c0*/  IMAD.IADD R19, R25, 0x1, R19 ;  /* 0x0000000119137824 */ /* 0x000fe400078e0213 */
[----:B------:R-:W-:-:S04]  /*08d0*/  IMAD.WIDE R16, R5, 0x4, R16 ;  /* 0x0000000405107825 */ /* 0x000fc800078e0210 */
[----:B------:R-:W-:Y:S01]  /*08e0*/  IMAD.WIDE R18, R5, 0x4, R18 ;  /* 0x0000000405127825 */ /* 0x000fe200078e0212 */
[----:B------:R-:W-:-:S03]  /*08f0*/  HFMA2.MMA R5, -RZ, RZ, 0, 0 ;  /* 0x00000000ff057435 */ /* 0x000fc600000001ff */
[----:B------:R-:W-:Y:S01]  /*0900*/  IMAD.WIDE R16, R9, 0x4, R16 ;  /* 0x0000000409107825 */ /* 0x000fe200078e0210 */
[----:B------:R-:W-:-:S03]  /*0910*/  CS2R R24, SRZ ;  /* 0x0000000000187805 */ /* 0x000fc6000001ff00 */
[----:B------:R-:W-:-:S03]  /*0920*/  IMAD.WIDE R18, R9, 0x4, R18 ;  /* 0x0000000409127825 */ /* 0x000fc600078e0212 */
[----:B------:R2:W4:Y:S04]  /*0930*/  @P2 LDG.E.EL R5, desc[UR4][R16.64+-0x514] ;  /* 0xfffaec0410052981 */ /* 0x000528000c2e1900 */
[----:B------:R-:W4:Y:S01]  /*0940*/  @P2 LDG.E.EL R7, desc[UR4][R18.64+-0x514] ;  /* 0xfffaec0412072981 */ /* 0x000f22000c2e1900 */
[----:B------:R-:W-:-:S03]  /*0950*/  IMAD R27, R22, 0x145, R9 ;  /* 0x00000145161b7824 */ /* 0x000fc600078e0209 */
[----:B------:R-:W4:Y:S01]  /*0960*/  @P3 LDG.E.EL R24, desc[UR4][R10.64] ;  /* 0x000000040a183981 */ /* 0x000f22000c2e1900 */
[----:B------:R-:W-:Y:S01]  /*0970*/  IMAD.MOV.U32 R22, RZ, RZ, RZ ;  /* 0x000000ffff167224 */ /* 0x000fe200078e00ff */
[----:B--2---:R-:W-:Y:S02]  /*0980*/  CS2R R16, SRZ ;  /* 0x0000000000107805 */ /* 0x004fe4000001ff00 */
[----:B------:R3:W2:Y:S01]  /*0990*/  @P2 LDG.E.EL R25, desc[UR4][R10.64] ;  /* 0x000000040a192981 */ /* 0x0006a2000c2e1900 */
[----:B-1----:R-:W-:-:S04]  /*09a0*/  IMAD.WIDE R20, R23, 0x4, R20 ;  /* 0x0000000417147825 */ /* 0x002fc800078e0214 */
[----:B------:R-:W-:Y:S01]  /*09b0*/  IMAD.WIDE R12, R27, 0x4, R12 ;  /* 0x000000041b0c7825 */ /* 0x000fe200078e020c */
[----:B------:R-:W2:Y:S04]  /*09c0*/  @P3 LDG.E.EL R17, desc[UR4][R20.64] ;  /* 0x0000000414113981 */ /* 0x000ea8000c2e1900 */
[----:B------:R-:W2:Y:S04]  /*09d0*/  @P2 LDG.E.EL R22, desc[UR4][R20.64] ;  /* 0x0000000414162981 */ /* 0x000ea8000c2e1900 */
[----:B------:R-:W2:Y:S01]  /*09e0*/  @P5 LDG.E.EL R16, desc[UR4][R12.64] ;  /* 0x000000040c105981 */ /* 0x000ea2000c2e1900 */
[----:B-----5:R-:W-:-:S02]  /*09f0*/  SEL R4, R4, RZ, P3 ;  /* 0x000000ff04047207 */ /* 0x020fc40001800000 */
[----:B---3--:R-:W-:Y:S02]  /*0a00*/  SEL R11, R2, RZ, P3 ;  /* 0x000000ff020b7207 */ /* 0x008fe40001800000 */
[----:B------:R-:W-:-:S03]  /*0a10*/  ISETP.GE.AND P6, PT, R9, 0x145, PT ;  /* 0x000001450900780c */ /* 0x000fc60003fc6270 */
[----:B------:R-:W-:Y:S01]  /*0a20*/  FADD R11, -R4, R11 ;  /* 0x0000000b040b7221 */ /* 0x000fe20000000100 */
[----:B------:R-:W-:Y:S01]  /*0a30*/  SEL R3, R3, RZ, P2 ;  /* 0x000000ff03037207 */ /* 0x000fe20001000000 */
[----:B0-----:R-:W-:Y:S01]  /*0a40*/  IMAD.WIDE R14, R8, 0x4, R14 ;  /* 0x00000004080e7825 */ /* 0x001fe200078e020e */
[----:B----4-:R-:W-:Y:S02]  /*0a50*/  SEL R6, R6, RZ, P4 ;  /* 0x000000ff06067207 */ /* 0x010fe40002000000 */
[----:B------:R-:W-:Y:S02]  /*0a60*/  SEL R10, R5, RZ, P2 ;  /* 0x000000ff050a7207 */ /* 0x000fe40001000000 */
[----:B------:R-:W-:Y:S02]  /*0a70*/  SEL R7, R7, RZ, P2 ;  /* 0x000000ff07077207 */ /* 0x000fe40001000000 */
[----:B------:R-:W-:-:S03]  /*0a80*/  SEL R2, R24, RZ, P3 ;  /* 0x000000ff18027207 */ /* 0x000fc60001800000 */
[----:B------:R-:W-:Y:S01]  /*0a90*/  FADD R7, -R10, R7 ;  /* 0x000000070a077221 */ /* 0x000fe20000000100 */
[----:B--2---:R-:W-:Y:S01]  /*0aa0*/  SEL R25, R25, RZ, P2 ;  /* 0x000000ff19197207 */ /* 0x004fe20001000000 */
[----:B------:R-:W-:Y:S01]  /*0ab0*/  FFMA R2, R11, R2, R4 ;  /* 0x000000020b027223 */ /* 0x000fe20000000004 */
[----:B------:R-:W-:-:S03]  /*0ac0*/  SEL R5, R0, RZ, P3 ;  /* 0x000000ff00057207 */ /* 0x000fc60001800000 */
[----:B------:R-:W-:Y:S01]  /*0ad0*/  FFMA R25, R7, R25, R10 ;  /* 0x0000001907197223 */ /* 0x000fe2000000000a */
[----:B------:R-:W-:Y:S01]  /*0ae0*/  SEL R17, R17, RZ, P3 ;  /* 0x000000ff11117207 */ /* 0x000fe20001800000 */
[----:B------:R-:W-:Y:S02]  /*0af0*/  FADD R2, -R5, R2 ;  /* 0x0000000205027221 */ /* 0x000fe40000000100 */
[----:B------:R-:W-:Y:S01]  /*0b00*/  FADD R0, -R3, R25 ;  /* 0x0000001903007221 */ /* 0x000fe20000000100 */
[----:B------:R-:W-:Y:S01]  /*0b10*/  SEL R22, R22, RZ, P2 ;  /* 0x000000ff16167207 */ /* 0x000fe20001000000 */
[----:B------:R-:W-:Y:S01]  /*0b20*/  @P1 FFMA R6, R2, R17, R5 ;  /* 0x0000001102061223 */ /* 0x000fe20000000005 */
[----:B------:R-:W-:-:S03]  /*0b30*/  SEL R7, R16, RZ, P5 ;  /* 0x000000ff10077207 */ /* 0x000fc60002800000 */
[----:B------:R-:W-:Y:S01]  /*0b40*/  @P6 FFMA R7, R0, R22, R3 ;  /* 0x0000001600076223 */ /* 0x000fe20000000003 */
[----:B------:R-:W-:Y:S06]  /*0b50*/  @P0 EXIT ;  /* 0x000000000000094d */ /* 0x000fec0003800000 */
[----:B------:R-:W-:Y:S01]  /*0b60*/  STG.E.64 desc[UR4][R14.64], R6 ;  /* 0x000000060e007986 */ /* 0x000fe2000c101b04 */
[----:B------:R-:W-:Y:S05]  /*0b70*/  EXIT ;  /* 0x000000000000794d */ /* 0x000fea0003800000 */
.L_x_0:
[----:B------:R-:W-:-:S00]  /*0b80*/  BRA `(.L_x_0) ;  /* 0xfffffffc00fc7947 */ /* 0x000fc0000383ffff */
[----:B------:R-:W-:-:S00]  /*0b90*/  NOP ;  /* 0x0000000000007918 */ /* 0x000fc00000000000 */
        /* <DEDUP_REMOVED lines=14> */
.L_x_1:


//--------------------- .nv.constant0.triton_poi_fused_cat_74 --------------------------
	.section	.nv.constant0.triton_poi_fused_cat_74,"a",@progbits
	.sectionflags	@""
	.align	4
.nv.constant0.triton_poi_fused_cat_74:
	.zero		604
